	.headerflags	@"EF_CUDA_TEXMODE_UNIFIED EF_CUDA_64BIT_ADDRESS EF_CUDA_ACCELERATORS EF_CUDA_SM90 EF_CUDA_VIRTUAL_SM(EF_CUDA_SM90)"
	.elftype	@"ET_EXEC"


//--------------------- .nv.info                  --------------------------
	.section	.nv.info,"",@"SHT_CUDA_INFO"
	.align	4


	//----- nvinfo : EIATTR_REGCOUNT
	.align		4
        /*0000*/ 	.byte	0x04, 0x2f
        /*0002*/ 	.short	(.L_3 - .L_2)
	.align		4
.L_2:
        /*0004*/ 	.word	index@(triton_poi_fused__native_batch_norm_legit_no_training_convolution_relu_15)
        /*0008*/ 	.word	0x00000013


	//----- nvinfo : EIATTR_MIN_STACK_SIZE
	.align		4
.L_3:
        /*000c*/ 	.byte	0x04, 0x12
        /*000e*/ 	.short	(.L_5 - .L_4)
	.align		4
.L_4:
        /*0010*/ 	.word	index@(triton_poi_fused__native_batch_norm_legit_no_training_convolution_relu_15)
        /*0014*/ 	.word	0x00000000


	//----- nvinfo : EIATTR_FRAME_SIZE
	.align		4
.L_5:
        /*0018*/ 	.byte	0x04, 0x11
        /*001a*/ 	.short	(.L_7 - .L_6)
	.align		4
.L_6:
        /*001c*/ 	.word	index@(triton_poi_fused__native_batch_norm_legit_no_training_convolution_relu_15)
        /*0020*/ 	.word	0x00000000


	//----- nvinfo : EIATTR_MIN_STACK_SIZE
	.align		4
.L_7:
        /*0024*/ 	.byte	0x04, 0x12
        /*0026*/ 	.short	(.L_9 - .L_8)
	.align		4
.L_8:
        /*0028*/ 	.word	index@(triton_poi_fused__native_batch_norm_legit_no_training_convolution_relu_15)
        /*002c*/ 	.word	0x00000000
.L_9:


//--------------------- .nv.info.triton_poi_fused__native_batch_norm_legit_no_training_convolution_relu_15 --------------------------
	.section	.nv.info.triton_poi_fused__native_batch_norm_legit_no_training_convolution_relu_15,"",@"SHT_CUDA_INFO"
	.sectionflags	@""
	.align	4


	//----- nvinfo : EIATTR_CUDA_API_VERSION
	.align		4
        /*0000*/ 	.byte	0x04, 0x37
        /*0002*/ 	.short	(.L_11 - .L_10)
.L_10:
        /*0004*/ 	.word	0x0000007c


	//----- nvinfo : EIATTR_KPARAM_INFO
	.align		4
.L_11:
        /*0008*/ 	.byte	0x04, 0x17
        /*000a*/ 	.short	(.L_13 - .L_12)
.L_12:
        /*000c*/ 	.word	0x00000000
        /*0010*/ 	.short	0x0007
        /*0012*/ 	.short	0x0038
        /*0014*/ 	.byte	0x00, 0xf0, 0x11, 0x00


	//----- nvinfo : EIATTR_KPARAM_INFO
	.align		4
.L_13:
        /*0018*/ 	.byte	0x04, 0x17
        /*001a*/ 	.short	(.L_15 - .L_14)
.L_14:
        /*001c*/ 	.word	0x00000000
        /*0020*/ 	.short	0x0006
        /*0022*/ 	.short	0x0030
        /*0024*/ 	.byte	0x00, 0xf4, 0x21, 0x00


	//----- nvinfo : EIATTR_KPARAM_INFO
	.align		4
.L_15:
        /*0028*/ 	.byte	0x04, 0x17
        /*002a*/ 	.short	(.L_17 - .L_16)
.L_16:
        /*002c*/ 	.word	0x00000000
        /*0030*/ 	.short	0x0005
        /*0032*/ 	.short	0x0028
        /*0034*/ 	.byte	0x00, 0xf4, 0x21, 0x00


	//----- nvinfo : EIATTR_KPARAM_INFO
	.align		4
.L_17:
        /*0038*/ 	.byte	0x04, 0x17
        /*003a*/ 	.short	(.L_19 - .L_18)
.L_18:
        /*003c*/ 	.word	0x00000000
        /*0040*/ 	.short	0x0004
        /*0042*/ 	.short	0x0020
        /*0044*/ 	.byte	0x00, 0xf4, 0x21, 0x00


	//----- nvinfo : EIATTR_KPARAM_INFO
	.align		4
.L_19:
        /*0048*/ 	.byte	0x04, 0x17
        /*004a*/ 	.short	(.L_21 - .L_20)
.L_20:
        /*004c*/ 	.word	0x00000000
        /*0050*/ 	.short	0x0003
        /*0052*/ 	.short	0x0018
        /*0054*/ 	.byte	0x00, 0xf4, 0x21, 0x00


	//----- nvinfo : EIATTR_KPARAM_INFO
	.align		4
.L_21:
        /*0058*/ 	.byte	0x04, 0x17
        /*005a*/ 	.short	(.L_23 - .L_22)
.L_22:
        /*005c*/ 	.word	0x00000000
        /*0060*/ 	.short	0x0002
        /*0062*/ 	.short	0x0010
        /*0064*/ 	.byte	0x00, 0xf4, 0x21, 0x00


	//----- nvinfo : EIATTR_KPARAM_INFO
	.align		4
.L_23:
        /*0068*/ 	.byte	0x04, 0x17
        /*006a*/ 	.short	(.L_25 - .L_24)
.L_24:
        /*006c*/ 	.word	0x00000000
        /*0070*/ 	.short	0x0001
        /*0072*/ 	.short	0x0008
        /*0074*/ 	.byte	0x00, 0xf4, 0x21, 0x00


	//----- nvinfo : EIATTR_KPARAM_INFO
	.align		4
.L_25:
        /*0078*/ 	.byte	0x04, 0x17
        /*007a*/ 	.short	(.L_27 - .L_26)
.L_26:
        /*007c*/ 	.word	0x00000000
        /*0080*/ 	.short	0x0000
        /*0082*/ 	.short	0x0000
        /*0084*/ 	.byte	0x00, 0xf4, 0x21, 0x00


	//----- nvinfo : EIATTR_SPARSE_MMA_MASK
	.align		4
.L_27:
        /*0088*/ 	.byte	0x03, 0x50
        /*008a*/ 	.short	0x0000


	//----- nvinfo : EIATTR_MAXREG_COUNT
	.align		4
        /*008c*/ 	.byte	0x03, 0x1b
        /*008e*/ 	.short	0x00ff


	//----- nvinfo : EIATTR_EXIT_INSTR_OFFSETS
	.align		4
        /*0090*/ 	.byte	0x04, 0x1c
        /*0092*/ 	.short	(.L_29 - .L_28)


	//   ....[0]....
.L_28:
        /*0094*/ 	.word	0x00000320


	//----- nvinfo : EIATTR_REQNTID
	.align		4
.L_29:
        /*0098*/ 	.byte	0x04, 0x10
        /*009a*/ 	.short	(.L_31 - .L_30)
.L_30:
        /*009c*/ 	.word	0x00000080
        /*00a0*/ 	.word	0x00000001
        /*00a4*/ 	.word	0x00000001


	//----- nvinfo : EIATTR_CBANK_PARAM_SIZE
	.align		4
.L_31:
        /*00a8*/ 	.byte	0x03, 0x19
        /*00aa*/ 	.short	0x003c


	//----- nvinfo : EIATTR_PARAM_CBANK
	.align		4
        /*00ac*/ 	.byte	0x04, 0x0a
        /*00ae*/ 	.short	(.L_33 - .L_32)
	.align		4
.L_32:
        /*00b0*/ 	.word	index@(.nv.constant0.triton_poi_fused__native_batch_norm_legit_no_training_convolution_relu_15)
        /*00b4*/ 	.short	0x0210
        /*00b6*/ 	.short	0x003c


	//----- nvinfo : EIATTR_SW_WAR
	.align		4
.L_33:
        /*00b8*/ 	.byte	0x04, 0x36
        /*00ba*/ 	.short	(.L_35 - .L_34)
.L_34:
        /*00bc*/ 	.word	0x00000008
.L_35:


//--------------------- .nv.callgraph             --------------------------
	.section	.nv.callgraph,"",@"SHT_CUDA_CALLGRAPH"
	.align	4
	.sectionentsize	8
	.align		4
        /*0000*/ 	.word	0x00000000
	.align		4
        /*0004*/ 	.word	0xffffffff
	.align		4
        /*0008*/ 	.word	0x00000000
	.align		4
        /*000c*/ 	.word	0xfffffffe
	.align		4
        /*0010*/ 	.word	0x00000000
	.align		4
        /*0014*/ 	.word	0xfffffffd
	.align		4
        /*0018*/ 	.word	0x00000000
	.align		4
        /*001c*/ 	.word	0xfffffffc


//--------------------- .nv.constant4             --------------------------
	.section	.nv.constant4,"a",@progbits
	.align	8
	.align		8
.nv.constant4:
        /*0000*/ 	.dword	_$_str
	.align		8
        /*0008*/ 	.dword	_$_str_$_2


//--------------------- .text.triton_poi_fused__native_batch_norm_legit_no_training_convolution_relu_15 --------------------------
	.section	.text.triton_poi_fused__native_batch_norm_legit_no_training_convolution_relu_15,"ax",@progbits
	.align	128
        .global         triton_poi_fused__native_batch_norm_legit_no_training_convolution_relu_15
        .type           triton_poi_fused__native_batch_norm_legit_no_training_convolution_relu_15,@function
        .size           triton_poi_fused__native_batch_norm_legit_no_training_convolution_relu_15,(.L_x_1 - triton_poi_fused__native_batch_norm_legit_no_training_convolution_relu_15)
        .other          triton_poi_fused__native_batch_norm_legit_no_training_convolution_relu_15,@"STO_CUDA_ENTRY STV_DEFAULT"
triton_poi_fused__native_batch_norm_legit_no_training_convolution_relu_15:
.text.triton_poi_fused__native_batch_norm_legit_no_training_convolution_relu_15:
[----:B------:R-:W-:Y:S01]  /*0000*/  LDC R1, c[0x0][0x28] ;  /* 0x00000a00ff017b82 */ /* 0x000fe20000000800 */
[----:B------:R-:W1:Y:S07]  /*0010*/  S2R R0, SR_TID.X ;  /* 0x0000000000007919 */ /* 0x000e6e0000002100 */
[----:B------:R-:W2:Y:S01]  /*0020*/  LDC.64 R10, c[0x0][0x228] ;  /* 0x00008a00ff0a7b82 */ /* 0x000ea20000000a00 */
[----:B------:R-:W-:Y:S01]  /*0030*/  ULDC.64 UR4, c[0x0][0x208] ;  /* 0x0000820000047ab9 */ /* 0x000fe20000000a00 */
[----:B------:R-:W3:Y:S06]  /*0040*/  S2R R3, SR_CTAID.X ;  /* 0x0000000000037919 */ /* 0x000eec0000002500 */
[----:B------:R-:W4:Y:S08]  /*0050*/  LDC.64 R6, c[0x0][0x218] ;  /* 0x00008600ff067b82 */ /* 0x000f300000000a00 */
[----:B------:R-:W5:Y:S08]  /*0060*/  LDC.64 R8, c[0x0][0x220] ;  /* 0x00008800ff087b82 */ /* 0x000f700000000a00 */
[----:B------:R-:W5:Y:S01]  /*0070*/  LDC.64 R12, c[0x0][0x230] ;  /* 0x00008c00ff0c7b82 */ /* 0x000f620000000a00 */
[----:B-1----:R-:W-:-:S07]  /*0080*/  LOP3.LUT R0, R0, 0x7f, RZ, 0xc0, !PT ;  /* 0x0000007f00007812 */ /* 0x002fce00078ec0ff */
[----:B------:R-:W1:Y:S01]  /*0090*/  LDC.64 R4, c[0x0][0x238] ;  /* 0x00008e00ff047b82 */ /* 0x000e620000000a00 */
[----:B---3--:R-:W-:Y:S02]  /*00a0*/  SHF.R.S32.HI R2, RZ, 0x18, R3 ;  /* 0x00000018ff027819 */ /* 0x008fe40000011403 */
[----:B------:R-:W-:Y:S02]  /*00b0*/  LEA R0, R3, R0, 0x7 ;  /* 0x0000000003007211 */ /* 0x000fe400078e38ff */
[----:B------:R-:W-:-:S04]  /*00c0*/  SGXT R3, R2, 0x1 ;  /* 0x000000010203781a */ /* 0x000fc80000000200 */
[----:B------:R-:W-:-:S04]  /*00d0*/  LEA.HI R3, R3, R0, RZ, 0x9 ;  /* 0x0000000003037211 */ /* 0x000fc800078f48ff */
[----:B------:R-:W-:-:S04]  /*00e0*/  LOP3.LUT R3, R3, 0xfffffe00, RZ, 0xc0, !PT ;  /* 0xfffffe0003037812 */ /* 0x000fc800078ec0ff */
[----:B------:R-:W-:Y:S02]  /*00f0*/  IADD3 R15, R0, -R3, RZ ;  /* 0x80000003000f7210 */ /* 0x000fe40007ffe0ff */
[----:B------:R-:W3:Y:S03]  /*0100*/  LDC.64 R2, c[0x0][0x210] ;  /* 0x00008400ff027b82 */ /* 0x000ee60000000a00 */
[----:B--2---:R-:W-:-:S05]  /*0110*/  IMAD.WIDE R10, R15, 0x4, R10 ;  /* 0x000000040f0a7825 */ /* 0x004fca00078e020a */
[----:B------:R2:W2:Y:S01]  /*0120*/  LDG.E.EL R16, desc[UR4][R10.64] ;  /* 0x000000040a107981 */ /* 0x0004a2000c2e1900 */
[----:B----4-:R-:W-:-:S04]  /*0130*/  IMAD.WIDE R6, R15, 0x4, R6 ;  /* 0x000000040f067825 */ /* 0x010fc800078e0206 */
[C---:B-----5:R-:W-:Y:S02]  /*0140*/  IMAD.WIDE R8, R15.reuse, 0x4, R8 ;  /* 0x000000040f087825 */ /* 0x060fe400078e0208 */
[----:B------:R4:W5:Y:S02]  /*0150*/  LDG.E.EL R7, desc[UR4][R6.64] ;  /* 0x0000000406077981 */ /* 0x000964000c2e1900 */
[----:B---3--:R-:W-:Y:S02]  /*0160*/  IMAD.WIDE R2, R0, 0x4, R2 ;  /* 0x0000000400027825 */ /* 0x008fe400078e0202 */
[----:B------:R-:W3:Y:S04]  /*0170*/  LDG.E.EL R8, desc[UR4][R8.64] ;  /* 0x0000000408087981 */ /* 0x000ee8000c2e1900 */
[----:B------:R-:W5:Y:S01]  /*0180*/  LDG.E R14, desc[UR4][R2.64] ;  /* 0x00000004020e7981 */ /* 0x000f62000c1e1900 */
[----:B0-2---:R-:W-:-:S04]  /*0190*/  IMAD.WIDE R10, R15, 0x4, R12 ;  /* 0x000000040f0a7825 */ /* 0x005fc800078e020c */
[----:B-1----:R-:W-:Y:S02]  /*01a0*/  IMAD.WIDE R12, R15, 0x4, R4 ;  /* 0x000000040f0c7825 */ /* 0x002fe400078e0204 */
[----:B------:R-:W2:Y:S01]  /*01b0*/  LDG.E.EL R10, desc[UR4][R10.64] ;  /* 0x000000040a0a7981 */ /* 0x000ea2000c2e1900 */
[----:B----4-:R-:W-:Y:S01]  /*01c0*/  HFMA2.MMA R6, -RZ, RZ, 1.625, 0 ;  /* 0x3e800000ff067435 */ /* 0x010fe200000001ff */
[----:B------:R-:W0:Y:S02]  /*01d0*/  LDC.64 R4, c[0x0][0x240] ;  /* 0x00009000ff047b82 */ /* 0x000e240000000a00 */
[----:B------:R-:W2:Y:S01]  /*01e0*/  LDG.E.EL R13, desc[UR4][R12.64] ;  /* 0x000000040c0d7981 */ /* 0x000ea2000c2e1900 */
[----:B0-----:R-:W-:-:S04]  /*01f0*/  IMAD.WIDE R4, R0, 0x4, R4 ;  /* 0x0000000400047825 */ /* 0x001fc800078e0204 */
[----:B------:R-:W-:-:S04]  /*0200*/  FADD R16, R16, 9.9999997473787516356e-06 ;  /* 0x3727c5ac10107421 */ /* 0x000fc80000000000 */
[----:B------:R-:W0:Y:S02]  /*0210*/  MUFU.SQRT R15, R16 ;  /* 0x00000010000f7308 */ /* 0x000e240000002000 */
[C---:B0-----:R-:W-:Y:S02]  /*0220*/  FSETP.GT.AND P0, PT, R15.reuse, 8.50705917302346158658e+37, PT ;  /* 0x7e8000000f00780b */ /* 0x041fe40003f04000 */
[----:B------:R-:W-:-:S11]  /*0230*/  FSETP.GEU.AND P1, PT, R15, 1.175494350822287508e-38, PT ;  /* 0x008000000f00780b */ /* 0x000fd60003f2e000 */
[----:B------:R-:W-:-:S04]  /*0240*/  @P0 FMUL R15, R15, 0.25 ;  /* 0x3e8000000f0f0820 */ /* 0x000fc80000400000 */
[----:B------:R-:W-:-:S06]  /*0250*/  @!P1 FMUL R15, R15, 16777216 ;  /* 0x4b8000000f0f9820 */ /* 0x000fcc0000400000 */
[----:B------:R-:W0:Y:S01]  /*0260*/  MUFU.RCP R15, R15 ;  /* 0x0000000f000f7308 */ /* 0x000e220000001000 */
[----:B------:R-:W-:Y:S01]  /*0270*/  FSEL R6, R6, 1, P0 ;  /* 0x3f80000006067808 */ /* 0x000fe20000000000 */
[----:B-----5:R-:W-:-:S04]  /*0280*/  FADD R7, R14, R7 ;  /* 0x000000070e077221 */ /* 0x020fc80000000000 */
[----:B------:R-:W-:Y:S01]  /*0290*/  @!P1 FMUL R6, R6, 16777216 ;  /* 0x4b80000006069820 */ /* 0x000fe20000400000 */
[----:B---3--:R-:W-:-:S03]  /*02a0*/  FADD R8, -R8, R7 ;  /* 0x0000000708087221 */ /* 0x008fc60000000100 */
[----:B0-----:R-:W-:-:S04]  /*02b0*/  FMUL R9, R15, R6 ;  /* 0x000000060f097220 */ /* 0x001fc80000400000 */
[----:B------:R-:W-:-:S04]  /*02c0*/  FMUL R8, R8, R9 ;  /* 0x0000000908087220 */ /* 0x000fc80000400000 */
[----:B--2---:R-:W-:-:S05]  /*02d0*/  FFMA R8, R10, R8, R13 ;  /* 0x000000080a087223 */ /* 0x004fca000000000d */
[----:B------:R-:W-:-:S04]  /*02e0*/  FSETP.GEU.AND P0, PT, R8, RZ, PT ;  /* 0x000000ff0800720b */ /* 0x000fc80003f0e000 */
[----:B------:R-:W-:Y:S01]  /*02f0*/  FSEL R9, R8, RZ, P0 ;  /* 0x000000ff08097208 */ /* 0x000fe20000000000 */
[----:B------:R-:W-:Y:S04]  /*0300*/  STG.E desc[UR4][R2.64], R7 ;  /* 0x0000000702007986 */ /* 0x000fe8000c101904 */
[----:B------:R-:W-:Y:S01]  /*0310*/  STG.E desc[UR4][R4.64], R9 ;  /* 0x0000000904007986 */ /* 0x000fe2000c101904 */
[----:B------:R-:W-:Y:S05]  /*0320*/  EXIT ;  /* 0x000000000000794d */ /* 0x000fea0003800000 */
.L_x_0:
[----:B------:R-:W-:-:S00]  /*0330*/  BRA `(.L_x_0) ;  /* 0xfffffffc00fc7947 */ /* 0x000fc0000383ffff */
[----:B------:R-:W-:-:S00]  /*0340*/  NOP ;  /* 0x0000000000007918 */ /* 0x000fc00000000000 */
        /* <DEDUP_REMOVED lines=11> */
.L_x_1:


//--------------------- .nv.global.init           --------------------------
	.section	.nv.global.init,"aw",@progbits
.nv.global.init:
	.type		_$_str,@object
	.size		_$_str,(_$_str_$_2 - _$_str)
_$_str:
        /*0000*/ 	.byte	0x5f, 0x5f, 0x43, 0x55, 0x44, 0x41, 0x5f, 0x46, 0x54, 0x5a, 0x00
	.type		_$_str_$_2,@object
	.size		_$_str_$_2,(.L_1 - _$_str_$_2)
_$_str_$_2:
        /*000b*/ 	.byte	0x5f, 0x5f, 0x43, 0x55, 0x44, 0x41, 0x5f, 0x50, 0x52, 0x45, 0x43, 0x5f, 0x53, 0x51, 0x52, 0x54
        /*001b*/ 	.byte	0x00
.L_1:


//--------------------- .nv.constant0.triton_poi_fused__native_batch_norm_legit_no_training_convolution_relu_15 --------------------------
	.section	.nv.constant0.triton_poi_fused__native_batch_norm_legit_no_training_convolution_relu_15,"a",@progbits
	.sectionflags	@""
	.align	4
.nv.constant0.triton_poi_fused__native_batch_norm_legit_no_training_convolution_relu_15:
	.zero		588
